	.headerflags	@"EF_CUDA_TEXMODE_UNIFIED EF_CUDA_64BIT_ADDRESS EF_CUDA_ACCELERATORS EF_CUDA_SM90 EF_CUDA_VIRTUAL_SM(EF_CUDA_SM90)"
	.elftype	@"ET_EXEC"


//--------------------- .nv.info                  --------------------------
	.section	.nv.info,"",@"SHT_CUDA_INFO"
	.align	4


	//----- nvinfo : EIATTR_REGCOUNT
	.align		4
        /*0000*/ 	.byte	0x04, 0x2f
        /*0002*/ 	.short	(.L_3 - .L_2)
	.align		4
.L_2:
        /*0004*/ 	.word	index@(triton_poi_fused__native_batch_norm_legit_no_training_add_6)
        /*0008*/ 	.word	0x00000020


	//----- nvinfo : EIATTR_MIN_STACK_SIZE
	.align		4
.L_3:
        /*000c*/ 	.byte	0x04, 0x12
        /*000e*/ 	.short	(.L_5 - .L_4)
	.align		4
.L_4:
        /*0010*/ 	.word	index@(triton_poi_fused__native_batch_norm_legit_no_training_add_6)
        /*0014*/ 	.word	0x00000000


	//----- nvinfo : EIATTR_FRAME_SIZE
	.align		4
.L_5:
        /*0018*/ 	.byte	0x04, 0x11
        /*001a*/ 	.short	(.L_7 - .L_6)
	.align		4
.L_6:
        /*001c*/ 	.word	index@(triton_poi_fused__native_batch_norm_legit_no_training_add_6)
        /*0020*/ 	.word	0x00000000


	//----- nvinfo : EIATTR_MIN_STACK_SIZE
	.align		4
.L_7:
        /*0024*/ 	.byte	0x04, 0x12
        /*0026*/ 	.short	(.L_9 - .L_8)
	.align		4
.L_8:
        /*0028*/ 	.word	index@(triton_poi_fused__native_batch_norm_legit_no_training_add_6)
        /*002c*/ 	.word	0x00000000
.L_9:


//--------------------- .nv.info.triton_poi_fused__native_batch_norm_legit_no_training_add_6 --------------------------
	.section	.nv.info.triton_poi_fused__native_batch_norm_legit_no_training_add_6,"",@"SHT_CUDA_INFO"
	.sectionflags	@""
	.align	4


	//----- nvinfo : EIATTR_CUDA_API_VERSION
	.align		4
        /*0000*/ 	.byte	0x04, 0x37
        /*0002*/ 	.short	(.L_11 - .L_10)
.L_10:
        /*0004*/ 	.word	0x0000007c


	//----- nvinfo : EIATTR_KPARAM_INFO
	.align		4
.L_11:
        /*0008*/ 	.byte	0x04, 0x17
        /*000a*/ 	.short	(.L_13 - .L_12)
.L_12:
        /*000c*/ 	.word	0x00000000
        /*0010*/ 	.short	0x0007
        /*0012*/ 	.short	0x0038
        /*0014*/ 	.byte	0x00, 0xf0, 0x11, 0x00


	//----- nvinfo : EIATTR_KPARAM_INFO
	.align		4
.L_13:
        /*0018*/ 	.byte	0x04, 0x17
        /*001a*/ 	.short	(.L_15 - .L_14)
.L_14:
        /*001c*/ 	.word	0x00000000
        /*0020*/ 	.short	0x0006
        /*0022*/ 	.short	0x0030
        /*0024*/ 	.byte	0x00, 0xf4, 0x21, 0x00


	//----- nvinfo : EIATTR_KPARAM_INFO
	.align		4
.L_15:
        /*0028*/ 	.byte	0x04, 0x17
        /*002a*/ 	.short	(.L_17 - .L_16)
.L_16:
        /*002c*/ 	.word	0x00000000
        /*0030*/ 	.short	0x0005
        /*0032*/ 	.short	0x0028
        /*0034*/ 	.byte	0x00, 0xf4, 0x21, 0x00


	//----- nvinfo : EIATTR_KPARAM_INFO
	.align		4
.L_17:
        /*0038*/ 	.byte	0x04, 0x17
        /*003a*/ 	.short	(.L_19 - .L_18)
.L_18:
        /*003c*/ 	.word	0x00000000
        /*0040*/ 	.short	0x0004
        /*0042*/ 	.short	0x0020
        /*0044*/ 	.byte	0x00, 0xf4, 0x21, 0x00


	//----- nvinfo : EIATTR_KPARAM_INFO
	.align		4
.L_19:
        /*0048*/ 	.byte	0x04, 0x17
        /*004a*/ 	.short	(.L_21 - .L_20)
.L_20:
        /*004c*/ 	.word	0x00000000
        /*0050*/ 	.short	0x0003
        /*0052*/ 	.short	0x0018
        /*0054*/ 	.byte	0x00, 0xf4, 0x21, 0x00


	//----- nvinfo : EIATTR_KPARAM_INFO
	.align		4
.L_21:
        /*0058*/ 	.byte	0x04, 0x17
        /*005a*/ 	.short	(.L_23 - .L_22)
.L_22:
        /*005c*/ 	.word	0x00000000
        /*0060*/ 	.short	0x0002
        /*0062*/ 	.short	0x0010
        /*0064*/ 	.byte	0x00, 0xf4, 0x21, 0x00


	//----- nvinfo : EIATTR_KPARAM_INFO
	.align		4
.L_23:
        /*0068*/ 	.byte	0x04, 0x17
        /*006a*/ 	.short	(.L_25 - .L_24)
.L_24:
        /*006c*/ 	.word	0x00000000
        /*0070*/ 	.short	0x0001
        /*0072*/ 	.short	0x0008
        /*0074*/ 	.byte	0x00, 0xf4, 0x21, 0x00


	//----- nvinfo : EIATTR_KPARAM_INFO
	.align		4
.L_25:
        /*0078*/ 	.byte	0x04, 0x17
        /*007a*/ 	.short	(.L_27 - .L_26)
.L_26:
        /*007c*/ 	.word	0x00000000
        /*0080*/ 	.short	0x0000
        /*0082*/ 	.short	0x0000
        /*0084*/ 	.byte	0x00, 0xf4, 0x21, 0x00


	//----- nvinfo : EIATTR_SPARSE_MMA_MASK
	.align		4
.L_27:
        /*0088*/ 	.byte	0x03, 0x50
        /*008a*/ 	.short	0x0000


	//----- nvinfo : EIATTR_MAXREG_COUNT
	.align		4
        /*008c*/ 	.byte	0x03, 0x1b
        /*008e*/ 	.short	0x00ff


	//----- nvinfo : EIATTR_EXIT_INSTR_OFFSETS
	.align		4
        /*0090*/ 	.byte	0x04, 0x1c
        /*0092*/ 	.short	(.L_29 - .L_28)


	//   ....[0]....
.L_28:
        /*0094*/ 	.word	0x00000690


	//----- nvinfo : EIATTR_REQNTID
	.align		4
.L_29:
        /*0098*/ 	.byte	0x04, 0x10
        /*009a*/ 	.short	(.L_31 - .L_30)
.L_30:
        /*009c*/ 	.word	0x00000080
        /*00a0*/ 	.word	0x00000001
        /*00a4*/ 	.word	0x00000001


	//----- nvinfo : EIATTR_CBANK_PARAM_SIZE
	.align		4
.L_31:
        /*00a8*/ 	.byte	0x03, 0x19
        /*00aa*/ 	.short	0x003c


	//----- nvinfo : EIATTR_PARAM_CBANK
	.align		4
        /*00ac*/ 	.byte	0x04, 0x0a
        /*00ae*/ 	.short	(.L_33 - .L_32)
	.align		4
.L_32:
        /*00b0*/ 	.word	index@(.nv.constant0.triton_poi_fused__native_batch_norm_legit_no_training_add_6)
        /*00b4*/ 	.short	0x0210
        /*00b6*/ 	.short	0x003c


	//----- nvinfo : EIATTR_SW_WAR
	.align		4
.L_33:
        /*00b8*/ 	.byte	0x04, 0x36
        /*00ba*/ 	.short	(.L_35 - .L_34)
.L_34:
        /*00bc*/ 	.word	0x00000008
.L_35:


//--------------------- .nv.callgraph             --------------------------
	.section	.nv.callgraph,"",@"SHT_CUDA_CALLGRAPH"
	.align	4
	.sectionentsize	8
	.align		4
        /*0000*/ 	.word	0x00000000
	.align		4
        /*0004*/ 	.word	0xffffffff
	.align		4
        /*0008*/ 	.word	0x00000000
	.align		4
        /*000c*/ 	.word	0xfffffffe
	.align		4
        /*0010*/ 	.word	0x00000000
	.align		4
        /*0014*/ 	.word	0xfffffffd
	.align		4
        /*0018*/ 	.word	0x00000000
	.align		4
        /*001c*/ 	.word	0xfffffffc


//--------------------- .nv.constant4             --------------------------
	.section	.nv.constant4,"a",@progbits
	.align	8
	.align		8
.nv.constant4:
        /*0000*/ 	.dword	_$_str
	.align		8
        /*0008*/ 	.dword	_$_str_$_2


//--------------------- .text.triton_poi_fused__native_batch_norm_legit_no_training_add_6 --------------------------
	.section	.text.triton_poi_fused__native_batch_norm_legit_no_training_add_6,"ax",@progbits
	.align	128
        .global         triton_poi_fused__native_batch_norm_legit_no_training_add_6
        .type           triton_poi_fused__native_batch_norm_legit_no_training_add_6,@function
        .size           triton_poi_fused__native_batch_norm_legit_no_training_add_6,(.L_x_1 - triton_poi_fused__native_batch_norm_legit_no_training_add_6)
        .other          triton_poi_fused__native_batch_norm_legit_no_training_add_6,@"STO_CUDA_ENTRY STV_DEFAULT"
triton_poi_fused__native_batch_norm_legit_no_training_add_6:
.text.triton_poi_fused__native_batch_norm_legit_no_training_add_6:
[----:B------:R-:W-:Y:S01]  /*0000*/  LDC R1, c[0x0][0x28] ;  /* 0x00000a00ff017b82 */ /* 0x000fe20000000800 */
[----:B------:R-:W1:Y:S07]  /*0010*/  S2R R0, SR_TID.X ;  /* 0x0000000000007919 */ /* 0x000e6e0000002100 */
[----:B------:R-:W2:Y:S01]  /*0020*/  LDC.64 R2, c[0x0][0x220] ;  /* 0x00008800ff027b82 */ /* 0x000ea20000000a00 */
[----:B------:R-:W-:Y:S01]  /*0030*/  ULDC.64 UR4, c[0x0][0x208] ;  /* 0x0000820000047ab9 */ /* 0x000fe20000000a00 */
[----:B------:R-:W3:Y:S06]  /*0040*/  S2R R21, SR_CTAID.X ;  /* 0x0000000000157919 */ /* 0x000eec0000002500 */
[----:B------:R-:W4:Y:S08]  /*0050*/  LDC.64 R10, c[0x0][0x218] ;  /* 0x00008600ff0a7b82 */ /* 0x000f300000000a00 */
[----:B------:R-:W5:Y:S08]  /*0060*/  LDC.64 R8, c[0x0][0x210] ;  /* 0x00008400ff087b82 */ /* 0x000f700000000a00 */
[----:B------:R-:W4:Y:S01]  /*0070*/  LDC.64 R28, c[0x0][0x228] ;  /* 0x00008a00ff1c7b82 */ /* 0x000f220000000a00 */
[----:B-1----:R-:W-:-:S07]  /*0080*/  SHF.L.U32 R0, R0, 0x2, RZ ;  /* 0x0000000200007819 */ /* 0x002fce00000006ff */
[----:B------:R-:W1:Y:S01]  /*0090*/  LDC.64 R26, c[0x0][0x230] ;  /* 0x00008c00ff1a7b82 */ /* 0x000e620000000a00 */
[----:B------:R-:W-:-:S04]  /*00a0*/  LOP3.LUT R0, R0, 0x1fc, RZ, 0xc0, !PT ;  /* 0x000001fc00007812 */ /* 0x000fc800078ec0ff */
[----:B---3--:R-:W-:-:S05]  /*00b0*/  LEA R21, R21, R0, 0xa ;  /* 0x0000000015157211 */ /* 0x008fca00078e50ff */
[----:B------:R-:W-:-:S05]  /*00c0*/  IMAD.HI R0, R21, 0x5397829d, RZ ;  /* 0x5397829d15007827 */ /* 0x000fca00078e02ff */
[----:B------:R-:W-:-:S04]  /*00d0*/  SHF.R.U32.HI R5, RZ, 0x1f, R0 ;  /* 0x0000001fff057819 */ /* 0x000fc80000011600 */
[----:B------:R-:W-:-:S04]  /*00e0*/  LEA.HI.SX32 R5, R0, R5, 0x18 ;  /* 0x0000000500057211 */ /* 0x000fc800078fc2ff */
[----:B------:R-:W-:-:S04]  /*00f0*/  LEA.HI R0, R5, R5, RZ, 0x8 ;  /* 0x0000000505007211 */ /* 0x000fc800078f40ff */
[----:B------:R-:W-:-:S04]  /*0100*/  LOP3.LUT R0, R0, 0xffffff00, RZ, 0xc0, !PT ;  /* 0xffffff0000007812 */ /* 0x000fc800078ec0ff */
[----:B------:R-:W-:-:S05]  /*0110*/  IADD3 R15, R5, -R0, RZ ;  /* 0x80000000050f7210 */ /* 0x000fca0007ffe0ff */
[----:B--2---:R-:W-:-:S06]  /*0120*/  IMAD.WIDE R4, R15, 0x4, R2 ;  /* 0x000000040f047825 */ /* 0x004fcc00078e0202 */
[----:B------:R-:W2:Y:S01]  /*0130*/  LDG.E.EL R4, desc[UR4][R4.64] ;  /* 0x0000000404047981 */ /* 0x000ea2000c2e1900 */
[----:B------:R-:W-:-:S05]  /*0140*/  IADD3 R0, R21, 0x200, RZ ;  /* 0x0000020015007810 */ /* 0x000fca0007ffe0ff */
[----:B------:R-:W-:-:S05]  /*0150*/  IMAD.HI R0, R0, 0x5397829d, RZ ;  /* 0x5397829d00007827 */ /* 0x000fca00078e02ff */
[----:B------:R-:W-:-:S04]  /*0160*/  SHF.R.U32.HI R7, RZ, 0x1f, R0 ;  /* 0x0000001fff077819 */ /* 0x000fc80000011600 */
[----:B------:R-:W-:-:S04]  /*0170*/  LEA.HI.SX32 R7, R0, R7, 0x18 ;  /* 0x0000000700077211 */ /* 0x000fc800078fc2ff */
[----:B------:R-:W-:-:S04]  /*0180*/  LEA.HI R0, R7, R7, RZ, 0x8 ;  /* 0x0000000707007211 */ /* 0x000fc800078f40ff */
[----:B------:R-:W-:-:S04]  /*0190*/  LOP3.LUT R0, R0, 0xffffff00, RZ, 0xc0, !PT ;  /* 0xffffff0000007812 */ /* 0x000fc800078ec0ff */
[----:B------:R-:W-:-:S05]  /*01a0*/  IADD3 R13, R7, -R0, RZ ;  /* 0x80000000070d7210 */ /* 0x000fca0007ffe0ff */
[----:B------:R-:W-:-:S05]  /*01b0*/  IMAD.WIDE R2, R13, 0x4, R2 ;  /* 0x000000040d027825 */ /* 0x000fca00078e0202 */
[----:B------:R3:W2:Y:S01]  /*01c0*/  LDG.E.EL R20, desc[UR4][R2.64] ;  /* 0x0000000402147981 */ /* 0x0006a2000c2e1900 */
[----:B----4-:R-:W-:-:S04]  /*01d0*/  IMAD.WIDE R24, R15, 0x4, R10 ;  /* 0x000000040f187825 */ /* 0x010fc800078e020a */
[----:B-----5:R-:W-:Y:S01]  /*01e0*/  IMAD.WIDE R8, R21, 0x4, R8 ;  /* 0x0000000415087825 */ /* 0x020fe200078e0208 */
[----:B------:R4:W5:Y:S03]  /*01f0*/  LDG.E.EL R0, desc[UR4][R24.64] ;  /* 0x0000000418007981 */ /* 0x000966000c2e1900 */
[C---:B0-----:R-:W-:Y:S01]  /*0200*/  IMAD.WIDE R18, R15.reuse, 0x4, R28 ;  /* 0x000000040f127825 */ /* 0x041fe200078e021c */
[----:B---3--:R-:W0:Y:S03]  /*0210*/  LDC.64 R2, c[0x0][0x238] ;  /* 0x00008e00ff027b82 */ /* 0x008e260000000a00 */
[----:B-1----:R-:W-:Y:S01]  /*0220*/  IMAD.WIDE R14, R15, 0x4, R26 ;  /* 0x000000040f0e7825 */ /* 0x002fe200078e021a */
[----:B------:R-:W3:Y:S04]  /*0230*/  LDG.E.EL R22, desc[UR4][R18.64] ;  /* 0x0000000412167981 */ /* 0x000ee8000c2e1900 */
[----:B------:R1:W3:Y:S01]  /*0240*/  LDG.E.EL R23, desc[UR4][R14.64] ;  /* 0x000000040e177981 */ /* 0x0002e2000c2e1900 */
[----:B----4-:R-:W-:Y:S01]  /*0250*/  HFMA2.MMA R25, -RZ, RZ, 1.625, 0 ;  /* 0x3e800000ff197435 */ /* 0x010fe200000001ff */
[----:B------:R-:W-:-:S04]  /*0260*/  IMAD.WIDE R28, R13, 0x4, R28 ;  /* 0x000000040d1c7825 */ /* 0x000fc800078e021c */
[C---:B------:R-:W-:Y:S02]  /*0270*/  IMAD.WIDE R26, R13.reuse, 0x4, R26 ;  /* 0x000000040d1a7825 */ /* 0x040fe400078e021a */
[----:B------:R-:W4:Y:S02]  /*0280*/  LDG.E.EL R28, desc[UR4][R28.64] ;  /* 0x000000041c1c7981 */ /* 0x000f24000c2e1900 */
[----:B-1----:R-:W-:Y:S02]  /*0290*/  IMAD.WIDE R14, R13, 0x4, R10 ;  /* 0x000000040d0e7825 */ /* 0x002fe400078e020a */
[----:B------:R1:W4:Y:S04]  /*02a0*/  LDG.E.EL R27, desc[UR4][R26.64] ;  /* 0x000000041a1b7981 */ /* 0x000328000c2e1900 */
[----:B------:R-:W3:Y:S01]  /*02b0*/  LDG.E.EL R24, desc[UR4][R14.64] ;  /* 0x000000040e187981 */ /* 0x000ee2000c2e1900 */
[----:B0-----:R-:W-:-:S05]  /*02c0*/  IMAD.WIDE R2, R21, 0x4, R2 ;  /* 0x0000000415027825 */ /* 0x001fca00078e0202 */
[----:B------:R-:W3:Y:S01]  /*02d0*/  LDG.E.128 R12, desc[UR4][R2.64] ;  /* 0x00000004020c7981 */ /* 0x000ee2000c1e1d00 */
[----:B--2---:R-:W-:-:S03]  /*02e0*/  FADD R16, R4, 9.9999997473787516356e-06 ;  /* 0x3727c5ac04107421 */ /* 0x004fc60000000000 */
[----:B------:R-:W5:Y:S03]  /*02f0*/  LDG.E.128 R4, desc[UR4][R8.64] ;  /* 0x0000000408047981 */ /* 0x000f66000c1e1d00 */
[----:B------:R-:W0:Y:S01]  /*0300*/  MUFU.SQRT R16, R16 ;  /* 0x0000001000107308 */ /* 0x000e220000002000 */
[----:B------:R-:W2:Y:S01]  /*0310*/  LDG.E.128 R8, desc[UR4][R8.64+0x800] ;  /* 0x0008000408087981 */ /* 0x000ea2000c1e1d00 */
[C---:B0-----:R-:W-:Y:S02]  /*0320*/  FSETP.GT.AND P0, PT, R16.reuse, 8.50705917302346158658e+37, PT ;  /* 0x7e8000001000780b */ /* 0x041fe40003f04000 */
[----:B------:R-:W-:-:S11]  /*0330*/  FSETP.GEU.AND P1, PT, R16, 1.175494350822287508e-38, PT ;  /* 0x008000001000780b */ /* 0x000fd60003f2e000 */
[----:B------:R-:W-:-:S04]  /*0340*/  @P0 FMUL R16, R16, 0.25 ;  /* 0x3e80000010100820 */ /* 0x000fc80000400000 */
[----:B------:R-:W-:Y:S01]  /*0350*/  @!P1 FMUL R16, R16, 16777216 ;  /* 0x4b80000010109820 */ /* 0x000fe20000400000 */
[----:B------:R-:W-:-:S05]  /*0360*/  FSEL R17, R25, 1, P0 ;  /* 0x3f80000019117808 */ /* 0x000fca0000000000 */
[----:B------:R-:W1:Y:S01]  /*0370*/  MUFU.RCP R16, R16 ;  /* 0x0000001000107308 */ /* 0x000e620000001000 */
[----:B------:R-:W-:-:S04]  /*0380*/  @!P1 FMUL R17, R17, 16777216 ;  /* 0x4b80000011119820 */ /* 0x000fc80000400000 */
[----:B-1----:R-:W-:Y:S02]  /*0390*/  FMUL R26, R16, R17 ;  /* 0x00000011101a7220 */ /* 0x002fe40000400000 */
[----:B------:R0:W4:Y:S01]  /*03a0*/  LDG.E.128 R16, desc[UR4][R2.64+0x800] ;  /* 0x0008000402107981 */ /* 0x000122000c1e1d00 */
[----:B------:R-:W-:-:S04]  /*03b0*/  FADD R29, R20, 9.9999997473787516356e-06 ;  /* 0x3727c5ac141d7421 */ /* 0x000fc80000000000 */
[----:B------:R-:W1:Y:S02]  /*03c0*/  MUFU.SQRT R20, R29 ;  /* 0x0000001d00147308 */ /* 0x000e640000002000 */
[C---:B-1----:R-:W-:Y:S02]  /*03d0*/  FSETP.GT.AND P0, PT, R20.reuse, 8.50705917302346158658e+37, PT ;  /* 0x7e8000001400780b */ /* 0x042fe40003f04000 */
[----:B------:R-:W-:-:S11]  /*03e0*/  FSETP.GEU.AND P1, PT, R20, 1.175494350822287508e-38, PT ;  /* 0x008000001400780b */ /* 0x000fd60003f2e000 */
[----:B------:R-:W-:-:S04]  /*03f0*/  @P0 FMUL R20, R20, 0.25 ;  /* 0x3e80000014140820 */ /* 0x000fc80000400000 */
[----:B------:R-:W-:Y:S01]  /*0400*/  @!P1 FMUL R20, R20, 16777216 ;  /* 0x4b80000014149820 */ /* 0x000fe20000400000 */
[----:B------:R-:W-:-:S05]  /*0410*/  FSEL R25, R25, 1, P0 ;  /* 0x3f80000019197808 */ /* 0x000fca0000000000 */
[----:B------:R-:W-:Y:S01]  /*0420*/  @!P1 FMUL R25, R25, 16777216 ;  /* 0x4b80000019199820 */ /* 0x000fe20000400000 */
[--C-:B-----5:R-:W-:Y:S01]  /*0430*/  FADD R29, R4, -R0.reuse ;  /* 0x80000000041d7221 */ /* 0x120fe20000000000 */
[--C-:B0-----:R-:W-:Y:S01]  /*0440*/  FADD R3, R5, -R0.reuse ;  /* 0x8000000005037221 */ /* 0x101fe20000000000 */
[--C-:B------:R-:W-:Y:S01]  /*0450*/  FADD R5, R6, -R0.reuse ;  /* 0x8000000006057221 */ /* 0x100fe20000000000 */
[----:B------:R-:W-:Y:S01]  /*0460*/  FADD R7, R7, -R0 ;  /* 0x8000000007077221 */ /* 0x000fe20000000000 */
[-C--:B------:R-:W-:Y:S01]  /*0470*/  FMUL R0, R29, R26.reuse ;  /* 0x0000001a1d007220 */ /* 0x080fe20000400000 */
[-C--:B------:R-:W-:Y:S01]  /*0480*/  FMUL R2, R3, R26.reuse ;  /* 0x0000001a03027220 */ /* 0x080fe20000400000 */
[----:B------:R-:W0:Y:S01]  /*0490*/  MUFU.RCP R4, R20 ;  /* 0x0000001400047308 */ /* 0x000e220000001000 */
[-C--:B------:R-:W-:Y:S01]  /*04a0*/  FMUL R6, R5, R26.reuse ;  /* 0x0000001a05067220 */ /* 0x080fe20000400000 */
[----:B------:R-:W-:Y:S01]  /*04b0*/  FMUL R26, R7, R26 ;  /* 0x0000001a071a7220 */ /* 0x000fe20000400000 */
[C-C-:B---3--:R-:W-:Y:S01]  /*04c0*/  FFMA R7, R22.reuse, R0, R23.reuse ;  /* 0x0000000016077223 */ /* 0x148fe20000000017 */
[----:B------:R-:W-:-:S02]  /*04d0*/  FFMA R0, R22, R2, R23 ;  /* 0x0000000216007223 */ /* 0x000fc40000000017 */
[----:B------:R-:W1:Y:S01]  /*04e0*/  LDC.64 R2, c[0x0][0x240] ;  /* 0x00009000ff027b82 */ /* 0x000e620000000a00 */
[C-C-:B------:R-:W-:Y:S01]  /*04f0*/  FFMA R5, R22.reuse, R6, R23.reuse ;  /* 0x0000000616057223 */ /* 0x140fe20000000017 */
[----:B------:R-:W-:Y:S01]  /*0500*/  FFMA R22, R22, R26, R23 ;  /* 0x0000001a16167223 */ /* 0x000fe20000000017 */
[--C-:B--2---:R-:W-:Y:S01]  /*0510*/  FADD R23, R9, -R24.reuse ;  /* 0x8000001809177221 */ /* 0x104fe20000000000 */
[--C-:B------:R-:W-:Y:S01]  /*0520*/  FADD R9, R10, -R24.reuse ;  /* 0x800000180a097221 */ /* 0x100fe20000000000 */
[--C-:B------:R-:W-:Y:S01]  /*0530*/  FADD R11, R11, -R24.reuse ;  /* 0x800000180b0b7221 */ /* 0x100fe20000000000 */
[----:B0-----:R-:W-:Y:S01]  /*0540*/  FMUL R4, R4, R25 ;  /* 0x0000001904047220 */ /* 0x001fe20000400000 */
[----:B------:R-:W-:-:S03]  /*0550*/  FADD R25, R8, -R24 ;  /* 0x8000001808197221 */ /* 0x000fc60000000000 */
[-C--:B------:R-:W-:Y:S01]  /*0560*/  FMUL R6, R23, R4.reuse ;  /* 0x0000000417067220 */ /* 0x080fe20000400000 */
[-C--:B------:R-:W-:Y:S01]  /*0570*/  FMUL R25, R25, R4.reuse ;  /* 0x0000000419197220 */ /* 0x080fe20000400000 */
[-C--:B------:R-:W-:Y:S01]  /*0580*/  FMUL R8, R9, R4.reuse ;  /* 0x0000000409087220 */ /* 0x080fe20000400000 */
[----:B------:R-:W-:Y:S01]  /*0590*/  FMUL R10, R11, R4 ;  /* 0x000000040b0a7220 */ /* 0x000fe20000400000 */
[C-C-:B----4-:R-:W-:Y:S01]  /*05a0*/  FFMA R4, R28.reuse, R6, R27.reuse ;  /* 0x000000061c047223 */ /* 0x150fe2000000001b */
[C-C-:B------:R-:W-:Y:S01]  /*05b0*/  FFMA R9, R28.reuse, R25, R27.reuse ;  /* 0x000000191c097223 */ /* 0x140fe2000000001b */
[C-C-:B------:R-:W-:Y:S01]  /*05c0*/  FFMA R11, R28.reuse, R8, R27.reuse ;  /* 0x000000081c0b7223 */ /* 0x140fe2000000001b */
[----:B------:R-:W-:Y:S01]  /*05d0*/  FFMA R10, R28, R10, R27 ;  /* 0x0000000a1c0a7223 */ /* 0x000fe2000000001b */
[----:B------:R-:W-:Y:S01]  /*05e0*/  FADD R12, R12, R7 ;  /* 0x000000070c0c7221 */ /* 0x000fe20000000000 */
[----:B------:R-:W-:Y:S01]  /*05f0*/  FADD R13, R13, R0 ;  /* 0x000000000d0d7221 */ /* 0x000fe20000000000 */
[----:B------:R-:W-:Y:S01]  /*0600*/  FADD R14, R14, R5 ;  /* 0x000000050e0e7221 */ /* 0x000fe20000000000 */
[----:B------:R-:W-:Y:S01]  /*0610*/  FADD R15, R15, R22 ;  /* 0x000000160f0f7221 */ /* 0x000fe20000000000 */
[----:B-1----:R-:W-:-:S05]  /*0620*/  IMAD.WIDE R2, R21, 0x4, R2 ;  /* 0x0000000415027825 */ /* 0x002fca00078e0202 */
[----:B------:R-:W-:Y:S01]  /*0630*/  STG.E.128 desc[UR4][R2.64], R12 ;  /* 0x0000000c02007986 */ /* 0x000fe2000c101d04 */
[----:B------:R-:W-:Y:S01]  /*0640*/  FADD R16, R16, R9 ;  /* 0x0000000910107221 */ /* 0x000fe20000000000 */
[----:B------:R-:W-:Y:S01]  /*0650*/  FADD R17, R17, R4 ;  /* 0x0000000411117221 */ /* 0x000fe20000000000 */
[----:B------:R-:W-:Y:S01]  /*0660*/  FADD R18, R18, R11 ;  /* 0x0000000b12127221 */ /* 0x000fe20000000000 */
[----:B------:R-:W-:-:S05]  /*0670*/  FADD R19, R19, R10 ;  /* 0x0000000a13137221 */ /* 0x000fca0000000000 */
[----:B------:R-:W-:Y:S01]  /*0680*/  STG.E.128 desc[UR4][R2.64+0x800], R16 ;  /* 0x0008001002007986 */ /* 0x000fe2000c101d04 */
[----:B------:R-:W-:Y:S05]  /*0690*/  EXIT ;  /* 0x000000000000794d */ /* 0x000fea0003800000 */
.L_x_0:
[----:B------:R-:W-:-:S00]  /*06a0*/  BRA `(.L_x_0) ;  /* 0xfffffffc00fc7947 */ /* 0x000fc0000383ffff */
[----:B------:R-:W-:-:S00]  /*06b0*/  NOP ;  /* 0x0000000000007918 */ /* 0x000fc00000000000 */
        /* <DEDUP_REMOVED lines=12> */
.L_x_1:


//--------------------- .nv.global.init           --------------------------
	.section	.nv.global.init,"aw",@progbits
.nv.global.init:
	.type		_$_str,@object
	.size		_$_str,(_$_str_$_2 - _$_str)
_$_str:
        /*0000*/ 	.byte	0x5f, 0x5f, 0x43, 0x55, 0x44, 0x41, 0x5f, 0x46, 0x54, 0x5a, 0x00
	.type		_$_str_$_2,@object
	.size		_$_str_$_2,(.L_1 - _$_str_$_2)
_$_str_$_2:
        /*000b*/ 	.byte	0x5f, 0x5f, 0x43, 0x55, 0x44, 0x41, 0x5f, 0x50, 0x52, 0x45, 0x43, 0x5f, 0x53, 0x51, 0x52, 0x54
        /*001b*/ 	.byte	0x00
.L_1:


//--------------------- .nv.constant0.triton_poi_fused__native_batch_norm_legit_no_training_add_6 --------------------------
	.section	.nv.constant0.triton_poi_fused__native_batch_norm_legit_no_training_add_6,"a",@progbits
	.sectionflags	@""
	.align	4
.nv.constant0.triton_poi_fused__native_batch_norm_legit_no_training_add_6:
	.zero		588
